//
// Generated by NVIDIA NVVM Compiler
//
// Compiler Build ID: CL-36424714
// Cuda compilation tools, release 13.0, V13.0.88
// Based on NVVM 20.0.0
//

.version 9.0
.target sm_100
.address_size 64

	// .globl	_Z5Fase1v
.extern .func  (.param .b32 func_retval0) vprintf
(
	.param .b64 vprintf_param_0,
	.param .b64 vprintf_param_1
)
;
// _ZZ5Fase3PjPfiE11tem_brillos has been demoted
.global .align 1 .b8 $str[39] = {71, 97, 108, 97, 120, 105, 97, 32, 37, 100, 32, 45, 32, 69, 115, 116, 114, 101, 108, 108, 97, 32, 37, 100, 32, 45, 32, 98, 114, 105, 108, 108, 111, 32, 37, 100, 33, 10};

.visible .entry _Z5Fase1v()
{
	.local .align 8 .b8 	__local_depot0[16];
	.reg .b64 	%SP;
	.reg .b64 	%SPL;
	.reg .b32 	%r<16>;
	.reg .b64 	%rd<5>;

	mov.u64 	%SPL, __local_depot0;
	cvta.local.u64 	%SP, %SPL;
	add.u64 	%rd1, %SP, 0;
	add.u64 	%rd2, %SPL, 0;
	mov.u32 	%r1, %tid.x;
	mov.u32 	%r2, %ctaid.x;
	mov.u32 	%r3, %ntid.x;
	mad.lo.s32 	%r4, %r2, %r3, %r1;
	shr.u32 	%r5, %r4, 11;
	xor.b32  	%r6, %r5, %r4;
	mul.lo.s32 	%r7, %r6, -1640531535;
	shr.u32 	%r8, %r7, 15;
	xor.b32  	%r9, %r8, %r7;
	mul.hi.u32 	%r10, %r9, -858993459;
	shr.u32 	%r11, %r10, 3;
	mul.lo.s32 	%r12, %r11, 10;
	sub.s32 	%r13, %r9, %r12;
	st.local.v2.u32 	[%rd2], {%r2, %r1};
	st.local.u32 	[%rd2+8], %r13;
	mov.u64 	%rd3, $str;
	cvta.global.u64 	%rd4, %rd3;
	{ // callseq 0, 0
	.param .b64 param0;
	st.param.b64 	[param0], %rd4;
	.param .b64 param1;
	st.param.b64 	[param1], %rd1;
	.param .b32 retval0;
	call.uni (retval0), 
	vprintf, 
	(
	param0, 
	param1
	);
	ld.param.b32 	%r14, [retval0];
	} // callseq 0
	ret;

}
	// .globl	_Z5Fase2Pji
.visible .entry _Z5Fase2Pji(
	.param .u64 .ptr .align 1 _Z5Fase2Pji_param_0,
	.param .u32 _Z5Fase2Pji_param_1
)
{
	.reg .b32 	%r<14>;
	.reg .b64 	%rd<5>;

	ld.param.u64 	%rd1, [_Z5Fase2Pji_param_0];
	cvta.to.global.u64 	%rd2, %rd1;
	mov.u32 	%r1, %tid.x;
	mov.u32 	%r2, %ctaid.x;
	mov.u32 	%r3, %ntid.x;
	mad.lo.s32 	%r4, %r2, %r3, %r1;
	shr.u32 	%r5, %r4, 11;
	xor.b32  	%r6, %r5, %r4;
	mul.lo.s32 	%r7, %r6, -1640531535;
	shr.u32 	%r8, %r7, 15;
	xor.b32  	%r9, %r8, %r7;
	mul.hi.u32 	%r10, %r9, -858993459;
	shr.u32 	%r11, %r10, 3;
	mul.lo.s32 	%r12, %r11, 10;
	sub.s32 	%r13, %r9, %r12;
	bar.sync 	0;
	mul.wide.s32 	%rd3, %r4, 4;
	add.s64 	%rd4, %rd2, %rd3;
	st.global.u32 	[%rd4], %r13;
	ret;

}
	// .globl	_Z5Fase3PjPfi
.visible .entry _Z5Fase3PjPfi(
	.param .u64 .ptr .align 1 _Z5Fase3PjPfi_param_0,
	.param .u64 .ptr .align 1 _Z5Fase3PjPfi_param_1,
	.param .u32 _Z5Fase3PjPfi_param_2
)
{
	.reg .pred 	%p<10>;
	.reg .b32 	%r<136>;
	.reg .b32 	%f<4>;
	.reg .b64 	%rd<9>;
	// demoted variable
	.shared .align 4 .b8 _ZZ5Fase3PjPfiE11tem_brillos[1024];
	ld.param.u64 	%rd2, [_Z5Fase3PjPfi_param_0];
	ld.param.u64 	%rd1, [_Z5Fase3PjPfi_param_1];
	cvta.to.global.u64 	%rd3, %rd2;
	mov.u32 	%r36, %tid.x;
	mov.u32 	%r1, %ctaid.x;
	mov.u32 	%r2, %ntid.x;
	mad.lo.s32 	%r37, %r1, %r2, %r36;
	shr.u32 	%r38, %r37, 11;
	xor.b32  	%r39, %r38, %r37;
	mul.lo.s32 	%r40, %r39, -1640531535;
	shr.u32 	%r41, %r40, 15;
	xor.b32  	%r42, %r41, %r40;
	mul.hi.u32 	%r43, %r42, -858993459;
	shr.u32 	%r44, %r43, 3;
	mul.lo.s32 	%r45, %r44, 10;
	sub.s32 	%r46, %r42, %r45;
	shl.b32 	%r47, %r36, 2;
	mov.u32 	%r48, _ZZ5Fase3PjPfiE11tem_brillos;
	add.s32 	%r49, %r48, %r47;
	st.shared.u32 	[%r49], %r46;
	mul.wide.s32 	%rd4, %r37, 4;
	add.s64 	%rd5, %rd3, %rd4;
	st.global.u32 	[%rd5], %r46;
	bar.sync 	0;
	setp.ne.s32 	%p1, %r36, 0;
	@%p1 bra 	$L__BB2_14;
	and.b32  	%r3, %r2, 15;
	setp.lt.u32 	%p2, %r2, 16;
	mov.b32 	%r127, 0;
	mov.u32 	%r135, %r127;
	@%p2 bra 	$L__BB2_4;
	and.b32  	%r127, %r2, 2032;
	add.s32 	%r120, %r48, 32;
	and.b32  	%r55, %r2, -16;
	neg.s32 	%r121, %r55;
	mov.b32 	%r135, 0;
$L__BB2_3:
	.pragma "nounroll";
	ld.shared.u32 	%r56, [%r120+-32];
	add.s32 	%r57, %r56, %r135;
	ld.shared.u32 	%r58, [%r120+-28];
	add.s32 	%r59, %r58, %r57;
	ld.shared.u32 	%r60, [%r120+-24];
	add.s32 	%r61, %r60, %r59;
	ld.shared.u32 	%r62, [%r120+-20];
	add.s32 	%r63, %r62, %r61;
	ld.shared.u32 	%r64, [%r120+-16];
	add.s32 	%r65, %r64, %r63;
	ld.shared.u32 	%r66, [%r120+-12];
	add.s32 	%r67, %r66, %r65;
	ld.shared.u32 	%r68, [%r120+-8];
	add.s32 	%r69, %r68, %r67;
	ld.shared.u32 	%r70, [%r120+-4];
	add.s32 	%r71, %r70, %r69;
	ld.shared.u32 	%r72, [%r120];
	add.s32 	%r73, %r72, %r71;
	ld.shared.u32 	%r74, [%r120+4];
	add.s32 	%r75, %r74, %r73;
	ld.shared.u32 	%r76, [%r120+8];
	add.s32 	%r77, %r76, %r75;
	ld.shared.u32 	%r78, [%r120+12];
	add.s32 	%r79, %r78, %r77;
	ld.shared.u32 	%r80, [%r120+16];
	add.s32 	%r81, %r80, %r79;
	ld.shared.u32 	%r82, [%r120+20];
	add.s32 	%r83, %r82, %r81;
	ld.shared.u32 	%r84, [%r120+24];
	add.s32 	%r85, %r84, %r83;
	ld.shared.u32 	%r86, [%r120+28];
	add.s32 	%r135, %r86, %r85;
	add.s32 	%r121, %r121, 16;
	add.s32 	%r120, %r120, 64;
	setp.ne.s32 	%p3, %r121, 0;
	@%p3 bra 	$L__BB2_3;
$L__BB2_4:
	setp.eq.s32 	%p4, %r3, 0;
	@%p4 bra 	$L__BB2_13;
	and.b32  	%r15, %r2, 7;
	setp.lt.u32 	%p5, %r3, 8;
	@%p5 bra 	$L__BB2_7;
	shl.b32 	%r88, %r127, 2;
	add.s32 	%r90, %r48, %r88;
	ld.shared.u32 	%r91, [%r90];
	add.s32 	%r92, %r91, %r135;
	ld.shared.u32 	%r93, [%r90+4];
	add.s32 	%r94, %r93, %r92;
	ld.shared.u32 	%r95, [%r90+8];
	add.s32 	%r96, %r95, %r94;
	ld.shared.u32 	%r97, [%r90+12];
	add.s32 	%r98, %r97, %r96;
	ld.shared.u32 	%r99, [%r90+16];
	add.s32 	%r100, %r99, %r98;
	ld.shared.u32 	%r101, [%r90+20];
	add.s32 	%r102, %r101, %r100;
	ld.shared.u32 	%r103, [%r90+24];
	add.s32 	%r104, %r103, %r102;
	ld.shared.u32 	%r105, [%r90+28];
	add.s32 	%r135, %r105, %r104;
	add.s32 	%r127, %r127, 8;
$L__BB2_7:
	setp.eq.s32 	%p6, %r15, 0;
	@%p6 bra 	$L__BB2_13;
	and.b32  	%r21, %r2, 3;
	setp.lt.u32 	%p7, %r15, 4;
	@%p7 bra 	$L__BB2_10;
	shl.b32 	%r107, %r127, 2;
	add.s32 	%r109, %r48, %r107;
	ld.shared.u32 	%r110, [%r109];
	add.s32 	%r111, %r110, %r135;
	ld.shared.u32 	%r112, [%r109+4];
	add.s32 	%r113, %r112, %r111;
	ld.shared.u32 	%r114, [%r109+8];
	add.s32 	%r115, %r114, %r113;
	ld.shared.u32 	%r116, [%r109+12];
	add.s32 	%r135, %r116, %r115;
	add.s32 	%r127, %r127, 4;
$L__BB2_10:
	setp.eq.s32 	%p8, %r21, 0;
	@%p8 bra 	$L__BB2_13;
	shl.b32 	%r117, %r127, 2;
	add.s32 	%r133, %r48, %r117;
	neg.s32 	%r132, %r21;
$L__BB2_12:
	.pragma "nounroll";
	ld.shared.u32 	%r119, [%r133];
	add.s32 	%r135, %r119, %r135;
	add.s32 	%r133, %r133, 4;
	add.s32 	%r132, %r132, 1;
	setp.ne.s32 	%p9, %r132, 0;
	@%p9 bra 	$L__BB2_12;
$L__BB2_13:
	cvt.rn.f32.u32 	%f1, %r135;
	cvt.rn.f32.u32 	%f2, %r2;
	div.rn.f32 	%f3, %f1, %f2;
	cvta.to.global.u64 	%rd6, %rd1;
	mul.wide.u32 	%rd7, %r1, 4;
	add.s64 	%rd8, %rd6, %rd7;
	st.global.f32 	[%rd8], %f3;
$L__BB2_14:
	ret;

}


// ===== COMPILED SASS (sm_100) =====

	.target	sm_100

	.elftype	@"ET_EXEC"


//--------------------- .note.nv.tkinfo           --------------------------
	.section	.note.nv.tkinfo,"",@"SHT_NOTE"
	.sectionflags	@"SHF_NOTE_NV_TKINFO"
	.tkinfo
        /*0018*/ 	.word	0x00000002
        /*0030*/ 	.string	""
        /*0030*/ 	.string	"ptxas"
        /*0030*/ 	.string	"Cuda compilation tools, release 13.0, V13.0.88"
        /*0030*/ 	.string	"Build cuda_13.0.r13.0/compiler.36424714_0"
        /*0030*/ 	.string	"-arch sm_100 -m 64 "



//--------------------- .note.nv.cuinfo           --------------------------
	.section	.note.nv.cuinfo,"",@"SHT_NOTE"
	.sectionflags	@"SHF_NOTE_NV_CUINFO"
        /*0018*/ 	.short	0x0002
        /*001a*/ 	.short	0x0064
        /*001c*/ 	.short	0x0082
	.zero		2


//--------------------- .nv.info                  --------------------------
	.section	.nv.info,"",@"SHT_CUDA_INFO"
	.align	4


	//----- nvinfo : EIATTR_REGCOUNT
	.align		4
        /*0000*/ 	.byte	0x04, 0x2f
        /*0002*/ 	.short	(.L_2 - .L_1)
	.align		4
.L_1:
        /*0004*/ 	.word	index@(_Z5Fase1v)
        /*0008*/ 	.word	0x00000018


	//----- nvinfo : EIATTR_FRAME_SIZE
	.align		4
.L_2:
        /*000c*/ 	.byte	0x04, 0x11
        /*000e*/ 	.short	(.L_4 - .L_3)
	.align		4
.L_3:
        /*0010*/ 	.word	index@(_Z5Fase1v)
        /*0014*/ 	.word	0x00000010


	//----- nvinfo : EIATTR_REGCOUNT
	.align		4
.L_4:
        /*0018*/ 	.byte	0x04, 0x2f
        /*001a*/ 	.short	(.L_6 - .L_5)
	.align		4
.L_5:
        /*001c*/ 	.word	index@(_Z5Fase2Pji)
        /*0020*/ 	.word	0x0000000a


	//----- nvinfo : EIATTR_FRAME_SIZE
	.align		4
.L_6:
        /*0024*/ 	.byte	0x04, 0x11
        /*0026*/ 	.short	(.L_8 - .L_7)
	.align		4
.L_7:
        /*0028*/ 	.word	index@(_Z5Fase2Pji)
        /*002c*/ 	.word	0x00000000


	//----- nvinfo : EIATTR_REGCOUNT
	.align		4
.L_8:
        /*0030*/ 	.byte	0x04, 0x2f
        /*0032*/ 	.short	(.L_10 - .L_9)
	.align		4
.L_9:
        /*0034*/ 	.word	index@(_Z5Fase3PjPfi)
        /*0038*/ 	.word	0x0000001b


	//----- nvinfo : EIATTR_FRAME_SIZE
	.align		4
.L_10:
        /*003c*/ 	.byte	0x04, 0x11
        /*003e*/ 	.short	(.L_12 - .L_11)
	.align		4
.L_11:
        /*0040*/ 	.word	index@($__internal_0_$__cuda_sm3x_div_rn_noftz_f32_slowpath)
        /*0044*/ 	.word	0x00000000


	//----- nvinfo : EIATTR_FRAME_SIZE
	.align		4
.L_12:
        /*0048*/ 	.byte	0x04, 0x11
        /*004a*/ 	.short	(.L_14 - .L_13)
	.align		4
.L_13:
        /*004c*/ 	.word	index@(_Z5Fase3PjPfi)
        /*0050*/ 	.word	0x00000000


	//----- nvinfo : EIATTR_MIN_STACK_SIZE
	.align		4
.L_14:
        /*0054*/ 	.byte	0x04, 0x12
        /*0056*/ 	.short	(.L_16 - .L_15)
	.align		4
.L_15:
        /*0058*/ 	.word	index@(_Z5Fase3PjPfi)
        /*005c*/ 	.word	0x00000000


	//----- nvinfo : EIATTR_MIN_STACK_SIZE
	.align		4
.L_16:
        /*0060*/ 	.byte	0x04, 0x12
        /*0062*/ 	.short	(.L_18 - .L_17)
	.align		4
.L_17:
        /*0064*/ 	.word	index@(_Z5Fase2Pji)
        /*0068*/ 	.word	0x00000000


	//----- nvinfo : EIATTR_MIN_STACK_SIZE
	.align		4
.L_18:
        /*006c*/ 	.byte	0x04, 0x12
        /*006e*/ 	.short	(.L_20 - .L_19)
	.align		4
.L_19:
        /*0070*/ 	.word	index@(_Z5Fase1v)
        /*0074*/ 	.word	0x00000010
.L_20:


//--------------------- .nv.compat                --------------------------
	.section	.nv.compat,"",@"SHT_CUDA_COMPAT_INFO"
	.align	4
        /*0000*/ 	.byte	0x02, 0x09, 0x00, 0x00, 0x02, 0x02, 0x01, 0x00, 0x02, 0x05, 0x05, 0x00, 0x03, 0x07, 0x01, 0x01
        /*0010*/ 	.byte	0x02, 0x03, 0x00, 0x00, 0x02, 0x06, 0x01, 0x00, 0x04, 0x0b, 0x08, 0x00, 0x01, 0x00, 0x00, 0x00
        /*0020*/ 	.byte	0x00, 0x00, 0x00, 0x00


//--------------------- .nv.info._Z5Fase3PjPfi    --------------------------
	.section	.nv.info._Z5Fase3PjPfi,"",@"SHT_CUDA_INFO"
	.sectionflags	@""
	.align	4


	//----- nvinfo : EIATTR_CUDA_API_VERSION
	.align		4
        /*0000*/ 	.byte	0x04, 0x37
        /*0002*/ 	.short	(.L_22 - .L_21)
.L_21:
        /*0004*/ 	.word	0x00000082


	//----- nvinfo : EIATTR_KPARAM_INFO
	.align		4
.L_22:
        /*0008*/ 	.byte	0x04, 0x17
        /*000a*/ 	.short	(.L_24 - .L_23)
.L_23:
        /*000c*/ 	.word	0x00000000
        /*0010*/ 	.short	0x0002
        /*0012*/ 	.short	0x0010
        /*0014*/ 	.byte	0x00, 0xf0, 0x11, 0x00


	//----- nvinfo : EIATTR_KPARAM_INFO
	.align		4
.L_24:
        /*0018*/ 	.byte	0x04, 0x17
        /*001a*/ 	.short	(.L_26 - .L_25)
.L_25:
        /*001c*/ 	.word	0x00000000
        /*0020*/ 	.short	0x0001
        /*0022*/ 	.short	0x0008
        /*0024*/ 	.byte	0x00, 0xf5, 0x21, 0x00


	//----- nvinfo : EIATTR_KPARAM_INFO
	.align		4
.L_26:
        /*0028*/ 	.byte	0x04, 0x17
        /*002a*/ 	.short	(.L_28 - .L_27)
.L_27:
        /*002c*/ 	.word	0x00000000
        /*0030*/ 	.short	0x0000
        /*0032*/ 	.short	0x0000
        /*0034*/ 	.byte	0x00, 0xf5, 0x21, 0x00


	//----- nvinfo : EIATTR_SPARSE_MMA_MASK
	.align		4
.L_28:
        /*0038*/ 	.byte	0x03, 0x50
        /*003a*/ 	.short	0x0000


	//----- nvinfo : EIATTR_MAXREG_COUNT
	.align		4
        /*003c*/ 	.byte	0x03, 0x1b
        /*003e*/ 	.short	0x00ff


	//----- nvinfo : EIATTR_NUM_BARRIERS
	.align		4
        /*0040*/ 	.byte	0x02, 0x4c
        /*0042*/ 	.byte	0x01
	.zero		1


	//----- nvinfo : EIATTR_MERCURY_ISA_VERSION
	.align		4
        /*0044*/ 	.byte	0x03, 0x5f
        /*0046*/ 	.short	0x0101


	//----- nvinfo : EIATTR_VRC_CTA_INIT_COUNT
	.align		4
        /*0048*/ 	.byte	0x02, 0x4a
	.zero		1
	.zero		1


	//----- nvinfo : EIATTR_EXIT_INSTR_OFFSETS
	.align		4
        /*004c*/ 	.byte	0x04, 0x1c
        /*004e*/ 	.short	(.L_30 - .L_29)


	//   ....[0]....
.L_29:
        /*0050*/ 	.word	0x00000180


	//   ....[1]....
        /*0054*/ 	.word	0x00000630


	//----- nvinfo : EIATTR_CRS_STACK_SIZE
	.align		4
.L_30:
        /*0058*/ 	.byte	0x04, 0x1e
        /*005a*/ 	.short	(.L_32 - .L_31)
.L_31:
        /*005c*/ 	.word	0x00000000


	//----- nvinfo : EIATTR_CBANK_PARAM_SIZE
	.align		4
.L_32:
        /*0060*/ 	.byte	0x03, 0x19
        /*0062*/ 	.short	0x0014


	//----- nvinfo : EIATTR_PARAM_CBANK
	.align		4
        /*0064*/ 	.byte	0x04, 0x0a
        /*0066*/ 	.short	(.L_34 - .L_33)
	.align		4
.L_33:
        /*0068*/ 	.word	index@(.nv.constant0._Z5Fase3PjPfi)
        /*006c*/ 	.short	0x0380
        /*006e*/ 	.short	0x0014


	//----- nvinfo : EIATTR_SW_WAR
	.align		4
.L_34:
        /*0070*/ 	.byte	0x04, 0x36
        /*0072*/ 	.short	(.L_36 - .L_35)
.L_35:
        /*0074*/ 	.word	0x00000008
.L_36:


//--------------------- .nv.info._Z5Fase2Pji      --------------------------
	.section	.nv.info._Z5Fase2Pji,"",@"SHT_CUDA_INFO"
	.sectionflags	@""
	.align	4


	//----- nvinfo : EIATTR_CUDA_API_VERSION
	.align		4
        /*0000*/ 	.byte	0x04, 0x37
        /*0002*/ 	.short	(.L_38 - .L_37)
.L_37:
        /*0004*/ 	.word	0x00000082


	//----- nvinfo : EIATTR_KPARAM_INFO
	.align		4
.L_38:
        /*0008*/ 	.byte	0x04, 0x17
        /*000a*/ 	.short	(.L_40 - .L_39)
.L_39:
        /*000c*/ 	.word	0x00000000
        /*0010*/ 	.short	0x0001
        /*0012*/ 	.short	0x0008
        /*0014*/ 	.byte	0x00, 0xf0, 0x11, 0x00


	//----- nvinfo : EIATTR_KPARAM_INFO
	.align		4
.L_40:
        /*0018*/ 	.byte	0x04, 0x17
        /*001a*/ 	.short	(.L_42 - .L_41)
.L_41:
        /*001c*/ 	.word	0x00000000
        /*0020*/ 	.short	0x0000
        /*0022*/ 	.short	0x0000
        /*0024*/ 	.byte	0x00, 0xf5, 0x21, 0x00


	//----- nvinfo : EIATTR_SPARSE_MMA_MASK
	.align		4
.L_42:
        /*0028*/ 	.byte	0x03, 0x50
        /*002a*/ 	.short	0x0000


	//----- nvinfo : EIATTR_MAXREG_COUNT
	.align		4
        /*002c*/ 	.byte	0x03, 0x1b
        /*002e*/ 	.short	0x00ff


	//----- nvinfo : EIATTR_NUM_BARRIERS
	.align		4
        /*0030*/ 	.byte	0x02, 0x4c
        /*0032*/ 	.byte	0x01
	.zero		1


	//----- nvinfo : EIATTR_MERCURY_ISA_VERSION
	.align		4
        /*0034*/ 	.byte	0x03, 0x5f
        /*0036*/ 	.short	0x0101


	//----- nvinfo : EIATTR_VRC_CTA_INIT_COUNT
	.align		4
        /*0038*/ 	.byte	0x02, 0x4a
	.zero		1
	.zero		1


	//----- nvinfo : EIATTR_EXIT_INSTR_OFFSETS
	.align		4
        /*003c*/ 	.byte	0x04, 0x1c
        /*003e*/ 	.short	(.L_44 - .L_43)


	//   ....[0]....
.L_43:
        /*0040*/ 	.word	0x00000120


	//----- nvinfo : EIATTR_CBANK_PARAM_SIZE
	.align		4
.L_44:
        /*0044*/ 	.byte	0x03, 0x19
        /*0046*/ 	.short	0x000c


	//----- nvinfo : EIATTR_PARAM_CBANK
	.align		4
        /*0048*/ 	.byte	0x04, 0x0a
        /*004a*/ 	.short	(.L_46 - .L_45)
	.align		4
.L_45:
        /*004c*/ 	.word	index@(.nv.constant0._Z5Fase2Pji)
        /*0050*/ 	.short	0x0380
        /*0052*/ 	.short	0x000c


	//----- nvinfo : EIATTR_SW_WAR
	.align		4
.L_46:
        /*0054*/ 	.byte	0x04, 0x36
        /*0056*/ 	.short	(.L_48 - .L_47)
.L_47:
        /*0058*/ 	.word	0x00000008
.L_48:


//--------------------- .nv.info._Z5Fase1v        --------------------------
	.section	.nv.info._Z5Fase1v,"",@"SHT_CUDA_INFO"
	.sectionflags	@""
	.align	4


	//----- nvinfo : EIATTR_CUDA_API_VERSION
	.align		4
        /*0000*/ 	.byte	0x04, 0x37
        /*0002*/ 	.short	(.L_50 - .L_49)
.L_49:
        /*0004*/ 	.word	0x00000082


	//----- nvinfo : EIATTR_SPARSE_MMA_MASK
	.align		4
.L_50:
        /*0008*/ 	.byte	0x03, 0x50
        /*000a*/ 	.short	0x0000


	//----- nvinfo : EIATTR_MAXREG_COUNT
	.align		4
        /*000c*/ 	.byte	0x03, 0x1b
        /*000e*/ 	.short	0x00ff


	//----- nvinfo : EIATTR_EXTERNS
	.align		4
        /*0010*/ 	.byte	0x04, 0x0f
        /*0012*/ 	.short	(.L_52 - .L_51)


	//   ....[0]....
	.align		4
.L_51:
        /*0014*/ 	.word	index@(vprintf)


	//----- nvinfo : EIATTR_MERCURY_ISA_VERSION
	.align		4
.L_52:
        /*0018*/ 	.byte	0x03, 0x5f
        /*001a*/ 	.short	0x0101


	//----- nvinfo : EIATTR_VRC_CTA_INIT_COUNT
	.align		4
        /*001c*/ 	.byte	0x02, 0x4a
	.zero		1
	.zero		1


	//----- nvinfo : EIATTR_SYSCALL_OFFSETS
	.align		4
        /*0020*/ 	.byte	0x04, 0x46
        /*0022*/ 	.short	(.L_54 - .L_53)


	//   ....[0]....
.L_53:
        /*0024*/ 	.word	0x000001a0


	//----- nvinfo : EIATTR_EXIT_INSTR_OFFSETS
	.align		4
.L_54:
        /*0028*/ 	.byte	0x04, 0x1c
        /*002a*/ 	.short	(.L_56 - .L_55)


	//   ....[0]....
.L_55:
        /*002c*/ 	.word	0x000001b0


	//----- nvinfo : EIATTR_SW_WAR
	.align		4
.L_56:
        /*0030*/ 	.byte	0x04, 0x36
        /*0032*/ 	.short	(.L_58 - .L_57)
.L_57:
        /*0034*/ 	.word	0x00000008
.L_58:


//--------------------- .nv.callgraph             --------------------------
	.section	.nv.callgraph,"",@"SHT_CUDA_CALLGRAPH"
	.align	4
	.sectionentsize	8
	.align		4
        /*0000*/ 	.word	0x00000000
	.align		4
        /*0004*/ 	.word	0xffffffff
	.align		4
        /*0008*/ 	.word	index@(_Z5Fase1v)
	.align		4
        /*000c*/ 	.word	index@(vprintf)
	.align		4
        /*0010*/ 	.word	0x00000000
	.align		4
        /*0014*/ 	.word	0xfffffffe
	.align		4
        /*0018*/ 	.word	0x00000000
	.align		4
        /*001c*/ 	.word	0xfffffffd
	.align		4
        /*0020*/ 	.word	0x00000000
	.align		4
        /*0024*/ 	.word	0xfffffffc


//--------------------- .nv.constant4             --------------------------
	.section	.nv.constant4,"a",@progbits
	.align	8
	.align		8
.nv.constant4:
        /*0000*/ 	.dword	$str
	.align		8
        /*0008*/ 	.dword	vprintf


//--------------------- .text._Z5Fase3PjPfi       --------------------------
	.section	.text._Z5Fase3PjPfi,"ax",@progbits
	.align	128
        .global         _Z5Fase3PjPfi
        .type           _Z5Fase3PjPfi,@function
        .size           _Z5Fase3PjPfi,(.L_x_18 - _Z5Fase3PjPfi)
        .other          _Z5Fase3PjPfi,@"STO_CUDA_ENTRY STV_DEFAULT"
_Z5Fase3PjPfi:
.text._Z5Fase3PjPfi:
[----:B------:R-:W-:Y:S01]  /*0000*/  LDC R1, c[0x0][0x37c] ;  /* 0x0000df00ff017b82 */ /* 0x000fe20000000800 */
[----:B------:R-:W0:Y:S07]  /*0010*/  S2R R11, SR_TID.X ;  /* 0x00000000000b7919 */ /* 0x000e2e0000002100 */
[----:B------:R-:W1:Y:S01]  /*0020*/  LDC R21, c[0x0][0x360] ;  /* 0x0000d800ff157b82 */ /* 0x000e620000000800 */
[----:B------:R-:W2:Y:S01]  /*0030*/  LDCU.64 UR4, c[0x0][0x358] ;  /* 0x00006b00ff0477ac */ /* 0x000ea20008000a00 */
[----:B------:R-:W-:Y:S01]  /*0040*/  MOV R20, 0x400 ;  /* 0x0000040000147802 */ /* 0x000fe20000000f00 */
[----:B------:R-:W1:Y:S01]  /*0050*/  S2R R2, SR_CTAID.X ;  /* 0x0000000000027919 */ /* 0x000e620000002500 */
[----:B------:R-:W3:Y:S04]  /*0060*/  S2R R9, SR_CgaCtaId ;  /* 0x0000000000097919 */ /* 0x000ee80000008800 */
[----:B------:R-:W4:Y:S01]  /*0070*/  LDC.64 R4, c[0x0][0x380] ;  /* 0x0000e000ff047b82 */ /* 0x000f220000000a00 */
[----:B0-----:R-:W-:Y:S01]  /*0080*/  ISETP.NE.AND P0, PT, R11, RZ, PT ;  /* 0x000000ff0b00720c */ /* 0x001fe20003f05270 */
[----:B-1----:R-:W-:Y:S01]  /*0090*/  IMAD R3, R2, R21, R11 ;  /* 0x0000001502037224 */ /* 0x002fe200078e020b */
[----:B---3--:R-:W-:-:S03]  /*00a0*/  LEA R20, R9, R20, 0x18 ;  /* 0x0000001409147211 */ /* 0x008fc600078ec0ff */
[----:B----4-:R-:W-:Y:S01]  /*00b0*/  IMAD.WIDE R4, R3, 0x4, R4 ;  /* 0x0000000403047825 */ /* 0x010fe200078e0204 */
[----:B------:R-:W-:-:S04]  /*00c0*/  SHF.R.U32.HI R0, RZ, 0xb, R3 ;  /* 0x0000000bff007819 */ /* 0x000fc80000011603 */
[----:B------:R-:W-:-:S05]  /*00d0*/  LOP3.LUT R0, R0, R3, RZ, 0x3c, !PT ;  /* 0x0000000300007212 */ /* 0x000fca00078e3cff */
[----:B------:R-:W-:-:S05]  /*00e0*/  IMAD R0, R0, -0x61c8864f, RZ ;  /* 0x9e3779b100007824 */ /* 0x000fca00078e02ff */
[----:B------:R-:W-:-:S04]  /*00f0*/  SHF.R.U32.HI R7, RZ, 0xf, R0 ;  /* 0x0000000fff077819 */ /* 0x000fc80000011600 */
[----:B------:R-:W-:-:S05]  /*0100*/  LOP3.LUT R7, R7, R0, RZ, 0x3c, !PT ;  /* 0x0000000007077212 */ /* 0x000fca00078e3cff */
[----:B------:R-:W-:-:S05]  /*0110*/  IMAD.HI.U32 R0, R7, -0x33333333, RZ ;  /* 0xcccccccd07007827 */ /* 0x000fca00078e00ff */
[----:B------:R-:W-:-:S05]  /*0120*/  SHF.R.U32.HI R0, RZ, 0x3, R0 ;  /* 0x00000003ff007819 */ /* 0x000fca0000011600 */
[----:B------:R-:W-:Y:S02]  /*0130*/  IMAD R7, R0, -0xa, R7 ;  /* 0xfffffff600077824 */ /* 0x000fe400078e0207 */
[----:B------:R-:W-:-:S03]  /*0140*/  IMAD R0, R11, 0x4, R20 ;  /* 0x000000040b007824 */ /* 0x000fc600078e0214 */
[----:B--2---:R0:W-:Y:S04]  /*0150*/  STG.E desc[UR4][R4.64], R7 ;  /* 0x0000000704007986 */ /* 0x0041e8000c101904 */
[----:B------:R0:W-:Y:S01]  /*0160*/  STS [R0], R7 ;  /* 0x0000000700007388 */ /* 0x0001e20000000800 */
[----:B------:R-:W-:Y:S06]  /*0170*/  BAR.SYNC.DEFER_BLOCKING 0x0 ;  /* 0x0000000000007b1d */ /* 0x000fec0000010000 */
[----:B------:R-:W-:Y:S05]  /*0180*/  @P0 EXIT ;  /* 0x000000000000094d */ /* 0x000fea0003800000 */
[C---:B------:R-:W-:Y:S01]  /*0190*/  ISETP.GE.U32.AND P0, PT, R21.reuse, 0x10, PT ;  /* 0x000000101500780c */ /* 0x040fe20003f06070 */
[----:B------:R-:W-:Y:S01]  /*01a0*/  IMAD.MOV.U32 R3, RZ, RZ, RZ ;  /* 0x000000ffff037224 */ /* 0x000fe200078e00ff */
[----:B------:R-:W-:Y:S01]  /*01b0*/  LOP3.LUT R24, R21, 0xf, RZ, 0xc0, !PT ;  /* 0x0000000f15187812 */ /* 0x000fe200078ec0ff */
[----:B0-----:R-:W-:-:S03]  /*01c0*/  IMAD.MOV.U32 R0, RZ, RZ, RZ ;  /* 0x000000ffff007224 */ /* 0x001fc600078e00ff */
[----:B------:R-:W-:-:S07]  /*01d0*/  ISETP.NE.AND P1, PT, R24, RZ, PT ;  /* 0x000000ff1800720c */ /* 0x000fce0003f25270 */
[----:B------:R-:W-:Y:S06]  /*01e0*/  @!P0 BRA `(.L_x_0) ;  /* 0x0000000000548947 */ /* 0x000fec0003800000 */
[C---:B------:R-:W-:Y:S01]  /*01f0*/  LOP3.LUT R23, R21.reuse, 0xfffffff0, RZ, 0xc0, !PT ;  /* 0xfffffff015177812 */ /* 0x040fe200078ec0ff */
[----:B------:R-:W-:Y:S01]  /*0200*/  VIADD R22, R20, 0x20 ;  /* 0x0000002014167836 */ /* 0x000fe20000000000 */
[----:B------:R-:W-:Y:S01]  /*0210*/  LOP3.LUT R3, R21, 0x7f0, RZ, 0xc0, !PT ;  /* 0x000007f015037812 */ /* 0x000fe200078ec0ff */
[----:B------:R-:W-:Y:S02]  /*0220*/  IMAD.MOV.U32 R0, RZ, RZ, RZ ;  /* 0x000000ffff007224 */ /* 0x000fe400078e00ff */
[----:B------:R-:W-:-:S07]  /*0230*/  IMAD.MOV R23, RZ, RZ, -R23 ;  /* 0x000000ffff177224 */ /* 0x000fce00078e0a17 */
.L_x_1:
[----:B------:R-:W0:Y:S01]  /*0240*/  LDS.128 R4, [R22+-0x20] ;  /* 0xffffe00016047984 */ /* 0x000e220000000c00 */
[----:B------:R-:W-:-:S03]  /*0250*/  VIADD R23, R23, 0x10 ;  /* 0x0000001017177836 */ /* 0x000fc60000000000 */
[----:B------:R-:W1:Y:S02]  /*0260*/  LDS.128 R8, [R22+-0x10] ;  /* 0xfffff00016087984 */ /* 0x000e640000000c00 */
[----:B------:R-:W-:Y:S02]  /*0270*/  ISETP.NE.AND P0, PT, R23, RZ, PT ;  /* 0x000000ff1700720c */ /* 0x000fe40003f05270 */
[----:B------:R-:W2:Y:S04]  /*0280*/  LDS.128 R12, [R22] ;  /* 0x00000000160c7984 */ /* 0x000ea80000000c00 */
[----:B------:R3:W4:Y:S02]  /*0290*/  LDS.128 R16, [R22+0x10] ;  /* 0x0000100016107984 */ /* 0x0007240000000c00 */
[----:B---3--:R-:W-:Y:S01]  /*02a0*/  VIADD R22, R22, 0x40 ;  /* 0x0000004016167836 */ /* 0x008fe20000000000 */
[----:B0-----:R-:W-:-:S04]  /*02b0*/  IADD3 R4, PT, PT, R5, R4, R0 ;  /* 0x0000000405047210 */ /* 0x001fc80007ffe000 */
[----:B------:R-:W-:-:S04]  /*02c0*/  IADD3 R4, PT, PT, R7, R6, R4 ;  /* 0x0000000607047210 */ /* 0x000fc80007ffe004 */
[----:B-1----:R-:W-:-:S04]  /*02d0*/  IADD3 R4, PT, PT, R9, R8, R4 ;  /* 0x0000000809047210 */ /* 0x002fc80007ffe004 */
[----:B------:R-:W-:-:S04]  /*02e0*/  IADD3 R4, PT, PT, R11, R10, R4 ;  /* 0x0000000a0b047210 */ /* 0x000fc80007ffe004 */
[----:B--2---:R-:W-:-:S04]  /*02f0*/  IADD3 R4, PT, PT, R13, R12, R4 ;  /* 0x0000000c0d047210 */ /* 0x004fc80007ffe004 */
[----:B------:R-:W-:-:S04]  /*0300*/  IADD3 R4, PT, PT, R15, R14, R4 ;  /* 0x0000000e0f047210 */ /* 0x000fc80007ffe004 */
[----:B----4-:R-:W-:-:S04]  /*0310*/  IADD3 R4, PT, PT, R17, R16, R4 ;  /* 0x0000001011047210 */ /* 0x010fc80007ffe004 */
[----:B------:R-:W-:Y:S01]  /*0320*/  IADD3 R0, PT, PT, R19, R18, R4 ;  /* 0x0000001213007210 */ /* 0x000fe20007ffe004 */
[----:B------:R-:W-:Y:S06]  /*0330*/  @P0 BRA `(.L_x_1) ;  /* 0xfffffffc00c00947 */ /* 0x000fec000383ffff */
.L_x_0:
[----:B------:R-:W-:Y:S05]  /*0340*/  @!P1 BRA `(.L_x_2) ;  /* 0x0000000000789947 */ /* 0x000fea0003800000 */
[----:B------:R-:W-:Y:S02]  /*0350*/  ISETP.GE.U32.AND P0, PT, R24, 0x8, PT ;  /* 0x000000081800780c */ /* 0x000fe40003f06070 */
[----:B------:R-:W-:-:S04]  /*0360*/  LOP3.LUT R13, R21, 0x7, RZ, 0xc0, !PT ;  /* 0x00000007150d7812 */ /* 0x000fc800078ec0ff */
[----:B------:R-:W-:-:S07]  /*0370*/  ISETP.NE.AND P1, PT, R13, RZ, PT ;  /* 0x000000ff0d00720c */ /* 0x000fce0003f25270 */
[----:B------:R-:W-:Y:S06]  /*0380*/  @!P0 BRA `(.L_x_3) ;  /* 0x0000000000208947 */ /* 0x000fec0003800000 */
[C---:B------:R-:W-:Y:S02]  /*0390*/  IMAD R12, R3.reuse, 0x4, R20 ;  /* 0x00000004030c7824 */ /* 0x040fe400078e0214 */
[----:B------:R-:W-:-:S03]  /*03a0*/  VIADD R3, R3, 0x8 ;  /* 0x0000000803037836 */ /* 0x000fc60000000000 */
[----:B------:R-:W0:Y:S04]  /*03b0*/  LDS.128 R4, [R12] ;  /* 0x000000000c047984 */ /* 0x000e280000000c00 */
[----:B------:R-:W1:Y:S01]  /*03c0*/  LDS.128 R8, [R12+0x10] ;  /* 0x000010000c087984 */ /* 0x000e620000000c00 */
[----:B0-----:R-:W-:-:S04]  /*03d0*/  IADD3 R4, PT, PT, R5, R4, R0 ;  /* 0x0000000405047210 */ /* 0x001fc80007ffe000 */
[----:B------:R-:W-:-:S04]  /*03e0*/  IADD3 R4, PT, PT, R7, R6, R4 ;  /* 0x0000000607047210 */ /* 0x000fc80007ffe004 */
[----:B-1----:R-:W-:-:S04]  /*03f0*/  IADD3 R4, PT, PT, R9, R8, R4 ;  /* 0x0000000809047210 */ /* 0x002fc80007ffe004 */
[----:B------:R-:W-:-:S07]  /*0400*/  IADD3 R0, PT, PT, R11, R10, R4 ;  /* 0x0000000a0b007210 */ /* 0x000fce0007ffe004 */
.L_x_3:
[----:B------:R-:W-:Y:S05]  /*0410*/  @!P1 BRA `(.L_x_2) ;  /* 0x0000000000449947 */ /* 0x000fea0003800000 */
[----:B------:R-:W-:Y:S02]  /*0420*/  ISETP.GE.U32.AND P0, PT, R13, 0x4, PT ;  /* 0x000000040d00780c */ /* 0x000fe40003f06070 */
[----:B------:R-:W-:-:S04]  /*0430*/  LOP3.LUT R8, R21, 0x3, RZ, 0xc0, !PT ;  /* 0x0000000315087812 */ /* 0x000fc800078ec0ff */
[----:B------:R-:W-:-:S07]  /*0440*/  ISETP.NE.AND P1, PT, R8, RZ, PT ;  /* 0x000000ff0800720c */ /* 0x000fce0003f25270 */
[C---:B------:R-:W-:Y:S02]  /*0450*/  @P0 IMAD R4, R3.reuse, 0x4, R20 ;  /* 0x0000000403040824 */ /* 0x040fe400078e0214 */
[----:B------:R-:W-:-:S04]  /*0460*/  @P0 VIADD R3, R3, 0x4 ;  /* 0x0000000403030836 */ /* 0x000fc80000000000 */
[----:B------:R-:W0:Y:S02]  /*0470*/  @P0 LDS.128 R4, [R4] ;  /* 0x0000000004040984 */ /* 0x000e240000000c00 */
[----:B0-----:R-:W-:-:S04]  /*0480*/  @P0 IADD3 R5, PT, PT, R5, R4, R0 ;  /* 0x0000000405050210 */ /* 0x001fc80007ffe000 */
[----:B------:R-:W-:Y:S01]  /*0490*/  @P0 IADD3 R0, PT, PT, R7, R6, R5 ;  /* 0x0000000607000210 */ /* 0x000fe20007ffe005 */
[----:B------:R-:W-:Y:S06]  /*04a0*/  @!P1 BRA `(.L_x_2) ;  /* 0x0000000000209947 */ /* 0x000fec0003800000 */
[----:B------:R-:W-:Y:S02]  /*04b0*/  IMAD R3, R3, 0x4, R20 ;  /* 0x0000000403037824 */ /* 0x000fe400078e0214 */
[----:B------:R-:W-:-:S07]  /*04c0*/  IMAD.MOV R8, RZ, RZ, -R8 ;  /* 0x000000ffff087224 */ /* 0x000fce00078e0a08 */
.L_x_4:
[----:B------:R0:W1:Y:S01]  /*04d0*/  LDS R5, [R3] ;  /* 0x0000000003057984 */ /* 0x0000620000000800 */
[----:B------:R-:W-:-:S05]  /*04e0*/  VIADD R8, R8, 0x1 ;  /* 0x0000000108087836 */ /* 0x000fca0000000000 */
[----:B------:R-:W-:Y:S01]  /*04f0*/  ISETP.NE.AND P0, PT, R8, RZ, PT ;  /* 0x000000ff0800720c */ /* 0x000fe20003f05270 */
[----:B0-----:R-:W-:Y:S02]  /*0500*/  VIADD R3, R3, 0x4 ;  /* 0x0000000403037836 */ /* 0x001fe40000000000 */
[----:B-1----:R-:W-:-:S10]  /*0510*/  IMAD.IADD R0, R5, 0x1, R0 ;  /* 0x0000000105007824 */ /* 0x002fd400078e0200 */
[----:B------:R-:W-:Y:S05]  /*0520*/  @P0 BRA `(.L_x_4) ;  /* 0xfffffffc00e80947 */ /* 0x000fea000383ffff */
.L_x_2:
[----:B------:R-:W-:Y:S02]  /*0530*/  I2FP.F32.U32 R3, R21 ;  /* 0x0000001500037245 */ /* 0x000fe40000201000 */
[----:B------:R-:W-:Y:S02]  /*0540*/  I2FP.F32.U32 R0, R0 ;  /* 0x0000000000007245 */ /* 0x000fe40000201000 */
[----:B------:R-:W0:Y:S08]  /*0550*/  MUFU.RCP R4, R3 ;  /* 0x0000000300047308 */ /* 0x000e300000001000 */
[----:B------:R-:W1:Y:S01]  /*0560*/  FCHK P0, R0, R3 ;  /* 0x0000000300007302 */ /* 0x000e620000000000 */
[----:B0-----:R-:W-:-:S04]  /*0570*/  FFMA R5, -R3, R4, 1 ;  /* 0x3f80000003057423 */ /* 0x001fc80000000104 */
[----:B------:R-:W-:-:S04]  /*0580*/  FFMA R5, R4, R5, R4 ;  /* 0x0000000504057223 */ /* 0x000fc80000000004 */
[----:B------:R-:W-:-:S04]  /*0590*/  FFMA R4, R0, R5, RZ ;  /* 0x0000000500047223 */ /* 0x000fc800000000ff */
[----:B------:R-:W-:-:S04]  /*05a0*/  FFMA R6, -R3, R4, R0 ;  /* 0x0000000403067223 */ /* 0x000fc80000000100 */
[----:B------:R-:W-:Y:S01]  /*05b0*/  FFMA R7, R5, R6, R4 ;  /* 0x0000000605077223 */ /* 0x000fe20000000004 */
[----:B-1----:R-:W-:Y:S06]  /*05c0*/  @!P0 BRA `(.L_x_5) ;  /* 0x00000000000c8947 */ /* 0x002fec0003800000 */
[----:B------:R-:W-:-:S07]  /*05d0*/  MOV R4, 0x5f0 ;  /* 0x000005f000047802 */ /* 0x000fce0000000f00 */
[----:B------:R-:W-:Y:S05]  /*05e0*/  CALL.REL.NOINC `($__internal_0_$__cuda_sm3x_div_rn_noftz_f32_slowpath) ;  /* 0x0000000000147944 */ /* 0x000fea0003c00000 */
[----:B------:R-:W-:-:S07]  /*05f0*/  IMAD.MOV.U32 R7, RZ, RZ, R0 ;  /* 0x000000ffff077224 */ /* 0x000fce00078e0000 */
.L_x_5:
[----:B------:R-:W0:Y:S02]  /*0600*/  LDC.64 R4, c[0x0][0x388] ;  /* 0x0000e200ff047b82 */ /* 0x000e240000000a00 */
[----:B0-----:R-:W-:-:S05]  /*0610*/  IMAD.WIDE.U32 R2, R2, 0x4, R4 ;  /* 0x0000000402027825 */ /* 0x001fca00078e0004 */
[----:B------:R-:W-:Y:S01]  /*0620*/  STG.E desc[UR4][R2.64], R7 ;  /* 0x0000000702007986 */ /* 0x000fe2000c101904 */
[----:B------:R-:W-:Y:S05]  /*0630*/  EXIT ;  /* 0x000000000000794d */ /* 0x000fea0003800000 */
        .weak           $__internal_0_$__cuda_sm3x_div_rn_noftz_f32_slowpath
        .type           $__internal_0_$__cuda_sm3x_div_rn_noftz_f32_slowpath,@function
        .size           $__internal_0_$__cuda_sm3x_div_rn_noftz_f32_slowpath,(.L_x_18 - $__internal_0_$__cuda_sm3x_div_rn_noftz_f32_slowpath)
$__internal_0_$__cuda_sm3x_div_rn_noftz_f32_slowpath:
[--C-:B------:R-:W-:Y:S01]  /*0640*/  SHF.R.U32.HI R6, RZ, 0x17, R3.reuse ;  /* 0x00000017ff067819 */ /* 0x100fe20000011603 */
[----:B------:R-:W-:Y:S01]  /*0650*/  IMAD.MOV.U32 R8, RZ, RZ, R3 ;  /* 0x000000ffff087224 */ /* 0x000fe200078e0003 */
[--C-:B------:R-:W-:Y:S02]  /*0660*/  SHF.R.U32.HI R5, RZ, 0x17, R0.reuse ;  /* 0x00000017ff057819 */ /* 0x100fe40000011600 */
[----:B------:R-:W-:Y:S02]  /*0670*/  LOP3.LUT R6, R6, 0xff, RZ, 0xc0, !PT ;  /* 0x000000ff06067812 */ /* 0x000fe400078ec0ff */
[----:B------:R-:W-:Y:S01]  /*0680*/  LOP3.LUT R10, R5, 0xff, RZ, 0xc0, !PT ;  /* 0x000000ff050a7812 */ /* 0x000fe200078ec0ff */
[----:B------:R-:W-:Y:S02]  /*0690*/  IMAD.MOV.U32 R5, RZ, RZ, R0 ;  /* 0x000000ffff057224 */ /* 0x000fe400078e0000 */
[----:B------:R-:W-:Y:S02]  /*06a0*/  VIADD R9, R6, 0xffffffff ;  /* 0xffffffff06097836 */ /* 0x000fe40000000000 */
[----:B------:R-:W-:-:S03]  /*06b0*/  VIADD R11, R10, 0xffffffff ;  /* 0xffffffff0a0b7836 */ /* 0x000fc60000000000 */
[----:B------:R-:W-:-:S04]  /*06c0*/  ISETP.GT.U32.AND P0, PT, R9, 0xfd, PT ;  /* 0x000000fd0900780c */ /* 0x000fc80003f04070 */
[----:B------:R-:W-:-:S13]  /*06d0*/  ISETP.GT.U32.OR P0, PT, R11, 0xfd, P0 ;  /* 0x000000fd0b00780c */ /* 0x000fda0000704470 */
[----:B------:R-:W-:Y:S01]  /*06e0*/  @!P0 IMAD.MOV.U32 R7, RZ, RZ, RZ ;  /* 0x000000ffff078224 */ /* 0x000fe200078e00ff */
[----:B------:R-:W-:Y:S06]  /*06f0*/  @!P0 BRA `(.L_x_6) ;  /* 0x00000000005c8947 */ /* 0x000fec0003800000 */
[----:B------:R-:W-:Y:S02]  /*0700*/  FSETP.GTU.FTZ.AND P0, PT, |R0|, +INF , PT ;  /* 0x7f8000000000780b */ /* 0x000fe40003f1c200 */
[----:B------:R-:W-:-:S04]  /*0710*/  FSETP.GTU.FTZ.AND P1, PT, |R3|, +INF , PT ;  /* 0x7f8000000300780b */ /* 0x000fc80003f3c200 */
[----:B------:R-:W-:-:S13]  /*0720*/  PLOP3.LUT P0, PT, P0, P1, PT, 0xf8, 0x8f ;  /* 0x00000000008f781c */ /* 0x000fda0000703f70 */
[----:B------:R-:W-:Y:S05]  /*0730*/  @P0 BRA `(.L_x_7) ;  /* 0x0000000400440947 */ /* 0x000fea0003800000 */
[----:B------:R-:W-:-:S13]  /*0740*/  LOP3.LUT P0, RZ, R8, 0x7fffffff, R5, 0xc8, !PT ;  /* 0x7fffffff08ff7812 */ /* 0x000fda000780c805 */
[----:B------:R-:W-:Y:S05]  /*0750*/  @!P0 BRA `(.L_x_8) ;  /* 0x0000000400348947 */ /* 0x000fea0003800000 */
[C---:B------:R-:W-:Y:S02]  /*0760*/  FSETP.NEU.FTZ.AND P2, PT, |R0|.reuse, +INF , PT ;  /* 0x7f8000000000780b */ /* 0x040fe40003f5d200 */
[----:B------:R-:W-:Y:S02]  /*0770*/  FSETP.NEU.FTZ.AND P1, PT, |R3|, +INF , PT ;  /* 0x7f8000000300780b */ /* 0x000fe40003f3d200 */
[----:B------:R-:W-:-:S11]  /*0780*/  FSETP.NEU.FTZ.AND P0, PT, |R0|, +INF , PT ;  /* 0x7f8000000000780b */ /* 0x000fd60003f1d200 */
[----:B------:R-:W-:Y:S05]  /*0790*/  @!P1 BRA !P2, `(.L_x_8) ;  /* 0x0000000400249947 */ /* 0x000fea0005000000 */
[----:B------:R-:W-:-:S04]  /*07a0*/  LOP3.LUT P2, RZ, R5, 0x7fffffff, RZ, 0xc0, !PT ;  /* 0x7fffffff05ff7812 */ /* 0x000fc8000784c0ff */
[----:B------:R-:W-:-:S13]  /*07b0*/  PLOP3.LUT P1, PT, P1, P2, PT, 0x2f, 0xf2 ;  /* 0x0000000000f2781c */ /* 0x000fda0000f24577 */
[----:B------:R-:W-:Y:S05]  /*07c0*/  @P1 BRA `(.L_x_9) ;  /* 0x0000000400101947 */ /* 0x000fea0003800000 */
[----:B------:R-:W-:-:S04]  /*07d0*/  LOP3.LUT P1, RZ, R8, 0x7fffffff, RZ, 0xc0, !PT ;  /* 0x7fffffff08ff7812 */ /* 0x000fc8000782c0ff */
[----:B------:R-:W-:-:S13]  /*07e0*/  PLOP3.LUT P0, PT, P0, P1, PT, 0x2f, 0xf2 ;  /* 0x0000000000f2781c */ /* 0x000fda0000702577 */
[----:B------:R-:W-:Y:S05]  /*07f0*/  @P0 BRA `(.L_x_10) ;  /* 0x0000000000f80947 */ /* 0x000fea0003800000 */
[----:B------:R-:W-:Y:S02]  /*0800*/  ISETP.GE.AND P0, PT, R11, RZ, PT ;  /* 0x000000ff0b00720c */ /* 0x000fe40003f06270 */
[----:B------:R-:W-:-:S11]  /*0810*/  ISETP.GE.AND P1, PT, R9, RZ, PT ;  /* 0x000000ff0900720c */ /* 0x000fd60003f26270 */
[----:B------:R-:W-:Y:S02]  /*0820*/  @P0 IMAD.MOV.U32 R7, RZ, RZ, RZ ;  /* 0x000000ffff070224 */ /* 0x000fe400078e00ff */
[----:B------:R-:W-:Y:S01]  /*0830*/  @!P0 FFMA R5, R0, 1.84467440737095516160e+19, RZ ;  /* 0x5f80000000058823 */ /* 0x000fe200000000ff */
[----:B------:R-:W-:Y:S02]  /*0840*/  @!P0 IMAD.MOV.U32 R7, RZ, RZ, -0x40 ;  /* 0xffffffc0ff078424 */ /* 0x000fe400078e00ff */
[----:B------:R-:W-:Y:S02]  /*0850*/  @!P1 FFMA R8, R3, 1.84467440737095516160e+19, RZ ;  /* 0x5f80000003089823 */ /* 0x000fe400000000ff */
[----:B------:R-:W-:-:S07]  /*0860*/  @!P1 VIADD R7, R7, 0x40 ;  /* 0x0000004007079836 */ /* 0x000fce0000000000 */
.L_x_6:
[----:B------:R-:W-:-:S05]  /*0870*/  LEA R3, R6, 0xc0800000, 0x17 ;  /* 0xc080000006037811 */ /* 0x000fca00078eb8ff */
[----:B------:R-:W-:Y:S02]  /*0880*/  IMAD.IADD R8, R8, 0x1, -R3 ;  /* 0x0000000108087824 */ /* 0x000fe400078e0a03 */
[----:B------:R-:W-:Y:S02]  /*0890*/  VIADD R3, R10, 0xffffff81 ;  /* 0xffffff810a037836 */ /* 0x000fe40000000000 */
[----:B------:R-:W0:Y:S01]  /*08a0*/  MUFU.RCP R9, R8 ;  /* 0x0000000800097308 */ /* 0x000e220000001000 */
[----:B------:R-:W-:Y:S01]  /*08b0*/  FADD.FTZ R11, -R8, -RZ ;  /* 0x800000ff080b7221 */ /* 0x000fe20000010100 */
[C---:B------:R-:W-:Y:S01]  /*08c0*/  IMAD R0, R3.reuse, -0x800000, R5 ;  /* 0xff80000003007824 */ /* 0x040fe200078e0205 */
[----:B------:R-:W-:-:S05]  /*08d0*/  IADD3 R6, PT, PT, R3, 0x7f, -R6 ;  /* 0x0000007f03067810 */ /* 0x000fca0007ffe806 */
[----:B------:R-:W-:Y:S02]  /*08e0*/  IMAD.IADD R6, R6, 0x1, R7 ;  /* 0x0000000106067824 */ /* 0x000fe400078e0207 */
[----:B0-----:R-:W-:-:S04]  /*08f0*/  FFMA R10, R9, R11, 1 ;  /* 0x3f800000090a7423 */ /* 0x001fc8000000000b */
[----:B------:R-:W-:-:S04]  /*0900*/  FFMA R12, R9, R10, R9 ;  /* 0x0000000a090c7223 */ /* 0x000fc80000000009 */
[----:B------:R-:W-:-:S04]  /*0910*/  FFMA R5, R0, R12, RZ ;  /* 0x0000000c00057223 */ /* 0x000fc800000000ff */
[----:B------:R-:W-:-:S04]  /*0920*/  FFMA R10, R11, R5, R0 ;  /* 0x000000050b0a7223 */ /* 0x000fc80000000000 */
[----:B------:R-:W-:-:S04]  /*0930*/  FFMA R9, R12, R10, R5 ;  /* 0x0000000a0c097223 */ /* 0x000fc80000000005 */
[----:B------:R-:W-:-:S04]  /*0940*/  FFMA R10, R11, R9, R0 ;  /* 0x000000090b0a7223 */ /* 0x000fc80000000000 */
[----:B------:R-:W-:-:S05]  /*0950*/  FFMA R0, R12, R10, R9 ;  /* 0x0000000a0c007223 */ /* 0x000fca0000000009 */
[----:B------:R-:W-:-:S04]  /*0960*/  SHF.R.U32.HI R3, RZ, 0x17, R0 ;  /* 0x00000017ff037819 */ /* 0x000fc80000011600 */
[----:B------:R-:W-:-:S05]  /*0970*/  LOP3.LUT R3, R3, 0xff, RZ, 0xc0, !PT ;  /* 0x000000ff03037812 */ /* 0x000fca00078ec0ff */
[----:B------:R-:W-:-:S04]  /*0980*/  IMAD.IADD R7, R3, 0x1, R6 ;  /* 0x0000000103077824 */ /* 0x000fc800078e0206 */
[----:B------:R-:W-:-:S05]  /*0990*/  VIADD R3, R7, 0xffffffff ;  /* 0xffffffff07037836 */ /* 0x000fca0000000000 */
[----:B------:R-:W-:-:S13]  /*09a0*/  ISETP.GE.U32.AND P0, PT, R3, 0xfe, PT ;  /* 0x000000fe0300780c */ /* 0x000fda0003f06070 */
[----:B------:R-:W-:Y:S05]  /*09b0*/  @!P0 BRA `(.L_x_11) ;  /* 0x0000000000808947 */ /* 0x000fea0003800000 */
[----:B------:R-:W-:-:S13]  /*09c0*/  ISETP.GT.AND P0, PT, R7, 0xfe, PT ;  /* 0x000000fe0700780c */ /* 0x000fda0003f04270 */
[----:B------:R-:W-:Y:S05]  /*09d0*/  @P0 BRA `(.L_x_12) ;  /* 0x00000000006c0947 */ /* 0x000fea0003800000 */
[----:B------:R-:W-:-:S13]  /*09e0*/  ISETP.GE.AND P0, PT, R7, 0x1, PT ;  /* 0x000000010700780c */ /* 0x000fda0003f06270 */
[----:B------:R-:W-:Y:S05]  /*09f0*/  @P0 BRA `(.L_x_13) ;  /* 0x0000000000980947 */ /* 0x000fea0003800000 */
[----:B------:R-:W-:Y:S02]  /*0a00*/  ISETP.GE.AND P0, PT, R7, -0x18, PT ;  /* 0xffffffe80700780c */ /* 0x000fe40003f06270 */
[----:B------:R-:W-:-:S11]  /*0a10*/  LOP3.LUT R0, R0, 0x80000000, RZ, 0xc0, !PT ;  /* 0x8000000000007812 */ /* 0x000fd600078ec0ff */
[----:B------:R-:W-:Y:S05]  /*0a20*/  @!P0 BRA `(.L_x_13) ;  /* 0x00000000008c8947 */ /* 0x000fea0003800000 */
[CCC-:B------:R-:W-:Y:S01]  /*0a30*/  FFMA.RZ R3, R12.reuse, R10.reuse, R9.reuse ;  /* 0x0000000a0c037223 */ /* 0x1c0fe2000000c009 */
[C---:B------:R-:W-:Y:S02]  /*0a40*/  VIADD R8, R7.reuse, 0x20 ;  /* 0x0000002007087836 */ /* 0x040fe40000000000 */
[CCC-:B------:R-:W-:Y:S01]  /*0a50*/  FFMA.RM R6, R12.reuse, R10.reuse, R9.reuse ;  /* 0x0000000a0c067223 */ /* 0x1c0fe20000004009 */
[----:B------:R-:W-:Y:S02]  /*0a60*/  ISETP.NE.AND P2, PT, R7, RZ, PT ;  /* 0x000000ff0700720c */ /* 0x000fe40003f45270 */
[----:B------:R-:W-:Y:S01]  /*0a70*/  LOP3.LUT R5, R3, 0x7fffff, RZ, 0xc0, !PT ;  /* 0x007fffff03057812 */ /* 0x000fe200078ec0ff */
[----:B------:R-:W-:Y:S01]  /*0a80*/  FFMA.RP R3, R12, R10, R9 ;  /* 0x0000000a0c037223 */ /* 0x000fe20000008009 */
[----:B------:R-:W-:Y:S01]  /*0a90*/  ISETP.NE.AND P1, PT, R7, RZ, PT ;  /* 0x000000ff0700720c */ /* 0x000fe20003f25270 */
[----:B------:R-:W-:Y:S01]  /*0aa0*/  IMAD.MOV R7, RZ, RZ, -R7 ;  /* 0x000000ffff077224 */ /* 0x000fe200078e0a07 */
[----:B------:R-:W-:-:S02]  /*0ab0*/  LOP3.LUT R5, R5, 0x800000, RZ, 0xfc, !PT ;  /* 0x0080000005057812 */ /* 0x000fc400078efcff */
[----:B------:R-:W-:Y:S02]  /*0ac0*/  FSETP.NEU.FTZ.AND P0, PT, R3, R6, PT ;  /* 0x000000060300720b */ /* 0x000fe40003f1d000 */
[----:B------:R-:W-:Y:S02]  /*0ad0*/  SHF.L.U32 R8, R5, R8, RZ ;  /* 0x0000000805087219 */ /* 0x000fe400000006ff */
[----:B------:R-:W-:Y:S02]  /*0ae0*/  SEL R6, R7, RZ, P2 ;  /* 0x000000ff07067207 */ /* 0x000fe40001000000 */
[----:B------:R-:W-:Y:S02]  /*0af0*/  ISETP.NE.AND P1, PT, R8, RZ, P1 ;  /* 0x000000ff0800720c */ /* 0x000fe40000f25270 */
[----:B------:R-:W-:Y:S02]  /*0b00*/  SHF.R.U32.HI R6, RZ, R6, R5 ;  /* 0x00000006ff067219 */ /* 0x000fe40000011605 */
[----:B------:R-:W-:-:S02]  /*0b10*/  PLOP3.LUT P0, PT, P0, P1, PT, 0xf8, 0x8f ;  /* 0x00000000008f781c */ /* 0x000fc40000703f70 */
[----:B------:R-:W-:Y:S02]  /*0b20*/  SHF.R.U32.HI R8, RZ, 0x1, R6 ;  /* 0x00000001ff087819 */ /* 0x000fe40000011606 */
[----:B------:R-:W-:-:S04]  /*0b30*/  SEL R3, RZ, 0x1, !P0 ;  /* 0x00000001ff037807 */ /* 0x000fc80004000000 */
[----:B------:R-:W-:-:S04]  /*0b40*/  LOP3.LUT R3, R3, 0x1, R8, 0xf8, !PT ;  /* 0x0000000103037812 */ /* 0x000fc800078ef808 */
[----:B------:R-:W-:-:S05]  /*0b50*/  LOP3.LUT R3, R3, R6, RZ, 0xc0, !PT ;  /* 0x0000000603037212 */ /* 0x000fca00078ec0ff */
[----:B------:R-:W-:-:S05]  /*0b60*/  IMAD.IADD R3, R8, 0x1, R3 ;  /* 0x0000000108037824 */ /* 0x000fca00078e0203 */
[----:B------:R-:W-:Y:S01]  /*0b70*/  LOP3.LUT R0, R3, R0, RZ, 0xfc, !PT ;  /* 0x0000000003007212 */ /* 0x000fe200078efcff */
[----:B------:R-:W-:Y:S06]  /*0b80*/  BRA `(.L_x_13) ;  /* 0x0000000000347947 */ /* 0x000fec0003800000 */
.L_x_12:
[----:B------:R-:W-:-:S04]  /*0b90*/  LOP3.LUT R0, R0, 0x80000000, RZ, 0xc0, !PT ;  /* 0x8000000000007812 */ /* 0x000fc800078ec0ff */
[----:B------:R-:W-:Y:S01]  /*0ba0*/  LOP3.LUT R0, R0, 0x7f800000, RZ, 0xfc, !PT ;  /* 0x7f80000000007812 */ /* 0x000fe200078efcff */
[----:B------:R-:W-:Y:S06]  /*0bb0*/  BRA `(.L_x_13) ;  /* 0x0000000000287947 */ /* 0x000fec0003800000 */
.L_x_11:
[----:B------:R-:W-:Y:S01]  /*0bc0*/  IMAD R0, R6, 0x800000, R0 ;  /* 0x0080000006007824 */ /* 0x000fe200078e0200 */
[----:B------:R-:W-:Y:S06]  /*0bd0*/  BRA `(.L_x_13) ;  /* 0x0000000000207947 */ /* 0x000fec0003800000 */
.L_x_10:
[----:B------:R-:W-:-:S04]  /*0be0*/  LOP3.LUT R0, R8, 0x80000000, R5, 0x48, !PT ;  /* 0x8000000008007812 */ /* 0x000fc800078e4805 */
[----:B------:R-:W-:Y:S01]  /*0bf0*/  LOP3.LUT R0, R0, 0x7f800000, RZ, 0xfc, !PT ;  /* 0x7f80000000007812 */ /* 0x000fe200078efcff */
[----:B------:R-:W-:Y:S06]  /*0c00*/  BRA `(.L_x_13) ;  /* 0x0000000000147947 */ /* 0x000fec0003800000 */
.L_x_9:
[----:B------:R-:W-:Y:S01]  /*0c10*/  LOP3.LUT R0, R8, 0x80000000, R5, 0x48, !PT ;  /* 0x8000000008007812 */ /* 0x000fe200078e4805 */
[----:B------:R-:W-:Y:S06]  /*0c20*/  BRA `(.L_x_13) ;  /* 0x00000000000c7947 */ /* 0x000fec0003800000 */
.L_x_8:
[----:B------:R-:W0:Y:S01]  /*0c30*/  MUFU.RSQ R0, -QNAN ;  /* 0xffc0000000007908 */ /* 0x000e220000001400 */
[----:B------:R-:W-:Y:S05]  /*0c40*/  BRA `(.L_x_13) ;  /* 0x0000000000047947 */ /* 0x000fea0003800000 */
.L_x_7:
[----:B------:R-:W-:-:S07]  /*0c50*/  FADD.FTZ R0, R0, R3 ;  /* 0x0000000300007221 */ /* 0x000fce0000010000 */
.L_x_13:
[----:B------:R-:W-:-:S04]  /*0c60*/  IMAD.MOV.U32 R5, RZ, RZ, 0x0 ;  /* 0x00000000ff057424 */ /* 0x000fc800078e00ff */
[----:B0-----:R-:W-:Y:S05]  /*0c70*/  RET.REL.NODEC R4 `(_Z5Fase3PjPfi) ;  /* 0xfffffff004e07950 */ /* 0x001fea0003c3ffff */
.L_x_14:
[----:B------:R-:W-:-:S00]  /*0c80*/  BRA `(.L_x_14) ;  /* 0xfffffffc00fc7947 */ /* 0x000fc0000383ffff */
[----:B------:R-:W-:-:S00]  /*0c90*/  NOP ;  /* 0x0000000000007918 */ /* 0x000fc00000000000 */
        /* <DEDUP_REMOVED lines=14> */
.L_x_18:


//--------------------- .text._Z5Fase2Pji         --------------------------
	.section	.text._Z5Fase2Pji,"ax",@progbits
	.align	128
        .global         _Z5Fase2Pji
        .type           _Z5Fase2Pji,@function
        .size           _Z5Fase2Pji,(.L_x_20 - _Z5Fase2Pji)
        .other          _Z5Fase2Pji,@"STO_CUDA_ENTRY STV_DEFAULT"
_Z5Fase2Pji:
.text._Z5Fase2Pji:
[----:B------:R-:W-:Y:S01]  /*0000*/  LDC R1, c[0x0][0x37c] ;  /* 0x0000df00ff017b82 */ /* 0x000fe20000000800 */
[----:B------:R-:W0:Y:S07]  /*0010*/  S2R R5, SR_TID.X ;  /* 0x0000000000057919 */ /* 0x000e2e0000002100 */
[----:B------:R-:W0:Y:S08]  /*0020*/  S2UR UR4, SR_CTAID.X ;  /* 0x00000000000479c3 */ /* 0x000e300000002500 */
[----:B------:R-:W-:Y:S08]  /*0030*/  BAR.SYNC.DEFER_BLOCKING 0x0 ;  /* 0x0000000000007b1d */ /* 0x000ff00000010000 */
[----:B------:R-:W0:Y:S08]  /*0040*/  LDC R0, c[0x0][0x360] ;  /* 0x0000d800ff007b82 */ /* 0x000e300000000800 */
[----:B------:R-:W1:Y:S01]  /*0050*/  LDC.64 R2, c[0x0][0x380] ;  /* 0x0000e000ff027b82 */ /* 0x000e620000000a00 */
[----:B0-----:R-:W-:Y:S01]  /*0060*/  IMAD R5, R0, UR4, R5 ;  /* 0x0000000400057c24 */ /* 0x001fe2000f8e0205 */
[----:B------:R-:W0:Y:S04]  /*0070*/  LDCU.64 UR4, c[0x0][0x358] ;  /* 0x00006b00ff0477ac */ /* 0x000e280008000a00 */
[----:B------:R-:W-:Y:S01]  /*0080*/  SHF.R.U32.HI R0, RZ, 0xb, R5 ;  /* 0x0000000bff007819 */ /* 0x000fe20000011605 */
[----:B-1----:R-:W-:-:S03]  /*0090*/  IMAD.WIDE R2, R5, 0x4, R2 ;  /* 0x0000000405027825 */ /* 0x002fc600078e0202 */
[----:B------:R-:W-:-:S05]  /*00a0*/  LOP3.LUT R0, R0, R5, RZ, 0x3c, !PT ;  /* 0x0000000500007212 */ /* 0x000fca00078e3cff */
[----:B------:R-:W-:-:S05]  /*00b0*/  IMAD R0, R0, -0x61c8864f, RZ ;  /* 0x9e3779b100007824 */ /* 0x000fca00078e02ff */
[----:B------:R-:W-:-:S04]  /*00c0*/  SHF.R.U32.HI R7, RZ, 0xf, R0 ;  /* 0x0000000fff077819 */ /* 0x000fc80000011600 */
[----:B------:R-:W-:-:S05]  /*00d0*/  LOP3.LUT R7, R7, R0, RZ, 0x3c, !PT ;  /* 0x0000000007077212 */ /* 0x000fca00078e3cff */
[----:B------:R-:W-:-:S05]  /*00e0*/  IMAD.HI.U32 R0, R7, -0x33333333, RZ ;  /* 0xcccccccd07007827 */ /* 0x000fca00078e00ff */
[----:B------:R-:W-:-:S05]  /*00f0*/  SHF.R.U32.HI R0, RZ, 0x3, R0 ;  /* 0x00000003ff007819 */ /* 0x000fca0000011600 */
[----:B------:R-:W-:-:S05]  /*0100*/  IMAD R7, R0, -0xa, R7 ;  /* 0xfffffff600077824 */ /* 0x000fca00078e0207 */
[----:B0-----:R-:W-:Y:S01]  /*0110*/  STG.E desc[UR4][R2.64], R7 ;  /* 0x0000000702007986 */ /* 0x001fe2000c101904 */
[----:B------:R-:W-:Y:S05]  /*0120*/  EXIT ;  /* 0x000000000000794d */ /* 0x000fea0003800000 */
.L_x_15:
        /* <DEDUP_REMOVED lines=13> */
.L_x_20:


//--------------------- .text._Z5Fase1v           --------------------------
	.section	.text._Z5Fase1v,"ax",@progbits
	.align	128
        .global         _Z5Fase1v
        .type           _Z5Fase1v,@function
        .size           _Z5Fase1v,(.L_x_21 - _Z5Fase1v)
        .other          _Z5Fase1v,@"STO_CUDA_ENTRY STV_DEFAULT"
_Z5Fase1v:
.text._Z5Fase1v:
[----:B------:R-:W0:Y:S01]  /*0000*/  LDC R1, c[0x0][0x37c] ;  /* 0x0000df00ff017b82 */ /* 0x000e220000000800 */
[----:B------:R-:W1:Y:S01]  /*0010*/  S2R R9, SR_TID.X ;  /* 0x0000000000097919 */ /* 0x000e620000002100 */
[----:B------:R-:W2:Y:S01]  /*0020*/  LDCU UR5, c[0x0][0x2fc] ;  /* 0x00005f80ff0577ac */ /* 0x000ea20008000800 */
[----:B0-----:R-:W-:Y:S01]  /*0030*/  VIADD R1, R1, 0xfffffff0 ;  /* 0xfffffff001017836 */ /* 0x001fe20000000000 */
[----:B------:R-:W1:Y:S01]  /*0040*/  S2R R8, SR_CTAID.X ;  /* 0x0000000000087919 */ /* 0x000e620000002500 */
[----:B------:R-:W1:Y:S01]  /*0050*/  LDCU UR4, c[0x0][0x360] ;  /* 0x00006c00ff0477ac */ /* 0x000e620008000800 */
[----:B------:R-:W0:Y:S02]  /*0060*/  LDCU.64 UR6, c[0x4][URZ] ;  /* 0x01000000ff0677ac */ /* 0x000e240008000a00 */
[----:B0-----:R-:W-:Y:S02]  /*0070*/  IMAD.U32 R4, RZ, RZ, UR6 ;  /* 0x00000006ff047e24 */ /* 0x001fe4000f8e00ff */
[----:B------:R-:W-:-:S02]  /*0080*/  IMAD.U32 R5, RZ, RZ, UR7 ;  /* 0x00000007ff057e24 */ /* 0x000fc4000f8e00ff */
[----:B-1----:R-:W-:Y:S01]  /*0090*/  IMAD R0, R8, UR4, R9 ;  /* 0x0000000408007c24 */ /* 0x002fe2000f8e0209 */
[----:B------:R-:W0:Y:S01]  /*00a0*/  LDCU UR4, c[0x0][0x2f8] ;  /* 0x00005f00ff0477ac */ /* 0x000e220008000800 */
[----:B------:R1:W-:Y:S03]  /*00b0*/  STL.64 [R1], R8 ;  /* 0x0000000801007387 */ /* 0x0003e60000100a00 */
[----:B------:R-:W-:-:S04]  /*00c0*/  SHF.R.U32.HI R3, RZ, 0xb, R0 ;  /* 0x0000000bff037819 */ /* 0x000fc80000011600 */
[----:B------:R-:W-:-:S05]  /*00d0*/  LOP3.LUT R3, R3, R0, RZ, 0x3c, !PT ;  /* 0x0000000003037212 */ /* 0x000fca00078e3cff */
[----:B------:R-:W-:-:S05]  /*00e0*/  IMAD R3, R3, -0x61c8864f, RZ ;  /* 0x9e3779b103037824 */ /* 0x000fca00078e02ff */
[----:B------:R-:W-:Y:S02]  /*00f0*/  SHF.R.U32.HI R0, RZ, 0xf, R3 ;  /* 0x0000000fff007819 */ /* 0x000fe40000011603 */
[----:B0-----:R-:W-:Y:S02]  /*0100*/  IADD3 R6, P0, PT, R1, UR4, RZ ;  /* 0x0000000401067c10 */ /* 0x001fe4000ff1e0ff */
[----:B------:R-:W-:-:S03]  /*0110*/  LOP3.LUT R0, R0, R3, RZ, 0x3c, !PT ;  /* 0x0000000300007212 */ /* 0x000fc600078e3cff */
[----:B--2---:R-:W-:Y:S02]  /*0120*/  IMAD.X R7, RZ, RZ, UR5, P0 ;  /* 0x00000005ff077e24 */ /* 0x004fe400080e06ff */
[----:B------:R-:W-:-:S05]  /*0130*/  IMAD.HI.U32 R2, R0, -0x33333333, RZ ;  /* 0xcccccccd00027827 */ /* 0x000fca00078e00ff */
[----:B------:R-:W-:Y:S02]  /*0140*/  SHF.R.U32.HI R3, RZ, 0x3, R2 ;  /* 0x00000003ff037819 */ /* 0x000fe40000011602 */
[----:B------:R-:W-:-:S03]  /*0150*/  MOV R2, 0x8 ;  /* 0x0000000800027802 */ /* 0x000fc60000000f00 */
[----:B------:R-:W-:-:S03]  /*0160*/  IMAD R0, R3, -0xa, R0 ;  /* 0xfffffff603007824 */ /* 0x000fc600078e0200 */
[----:B------:R-:W0:Y:S02]  /*0170*/  LDC.64 R2, c[0x4][R2] ;  /* 0x0100000002027b82 */ /* 0x000e240000000a00 */
[----:B------:R1:W-:Y:S02]  /*0180*/  STL [R1+0x8], R0 ;  /* 0x0000080001007387 */ /* 0x0003e40000100800 */
[----:B------:R-:W-:-:S07]  /*0190*/  LEPC R20, `(.L_x_16) ;  /* 0x000000001014794e */ /* 0x000fce0000000000 */
[----:B01----:R-:W-:Y:S05]  /*01a0*/  CALL.ABS.NOINC R2 ;  /* 0x0000000002007343 */ /* 0x003fea0003c00000 */
.L_x_16:
[----:B------:R-:W-:Y:S05]  /*01b0*/  EXIT ;  /* 0x000000000000794d */ /* 0x000fea0003800000 */
.L_x_17:
        /* <DEDUP_REMOVED lines=12> */
.L_x_21:


//--------------------- .nv.global.init           --------------------------
	.section	.nv.global.init,"aw",@progbits
.nv.global.init:
	.type		$str,@object
	.size		$str,(.L_0 - $str)
$str:
        /*0000*/ 	.byte	0x47, 0x61, 0x6c, 0x61, 0x78, 0x69, 0x61, 0x20, 0x25, 0x64, 0x20, 0x2d, 0x20, 0x45, 0x73, 0x74
        /*0010*/ 	.byte	0x72, 0x65, 0x6c, 0x6c, 0x61, 0x20, 0x25, 0x64, 0x20, 0x2d, 0x20, 0x62, 0x72, 0x69, 0x6c, 0x6c
        /*0020*/ 	.byte	0x6f, 0x20, 0x25, 0x64, 0x21, 0x0a, 0x00
.L_0:


//--------------------- .nv.shared._Z5Fase3PjPfi  --------------------------
	.section	.nv.shared._Z5Fase3PjPfi,"aw",@nobits
	.sectionflags	@""
	.align	4
.nv.shared._Z5Fase3PjPfi:
	.zero		2048


//--------------------- .nv.shared.reserved.0     --------------------------
	.section	.nv.shared.reserved.0,"aw",@nobits
	.weak		__nv_reservedSMEM_offset_0_alias
	.size		__nv_reservedSMEM_offset_0_alias, 0, 64
	.other		__nv_reservedSMEM_offset_0_alias,@"STO_CUDA_RESERVED_SHARED STV_DEFAULT"
__nv_reservedSMEM_offset_0_alias:
	.zero		0
	.zero		64


//--------------------- .nv.constant0._Z5Fase3PjPfi --------------------------
	.section	.nv.constant0._Z5Fase3PjPfi,"a",@progbits
	.sectionflags	@""
	.align	4
.nv.constant0._Z5Fase3PjPfi:
	.zero		916


//--------------------- .nv.constant0._Z5Fase2Pji --------------------------
	.section	.nv.constant0._Z5Fase2Pji,"a",@progbits
	.sectionflags	@""
	.align	4
.nv.constant0._Z5Fase2Pji:
	.zero		908


//--------------------- .nv.constant0._Z5Fase1v   --------------------------
	.section	.nv.constant0._Z5Fase1v,"a",@progbits
	.sectionflags	@""
	.align	4
.nv.constant0._Z5Fase1v:
	.zero		896


//--------------------- SYMBOLS --------------------------

	.type		.nv.reservedSmem.offset0,@object
	.size		.nv.reservedSmem.offset0,0x4
	.type		.nv.reservedSmem.cap,@object
	.size		.nv.reservedSmem.cap,0x4
	.type		vprintf,@function
